//
// Generated by NVIDIA NVVM Compiler
//
// Compiler Build ID: CL-36424714
// Cuda compilation tools, release 13.0, V13.0.88
// Based on NVVM 20.0.0
//

.version 9.0
.target sm_100
.address_size 64

	// .globl	default_function_kernel
// _ZZ23default_function_kernelE8A_shared has been demoted
// _ZZ23default_function_kernelE8B_shared has been demoted

.visible .entry default_function_kernel(
	.param .u64 .ptr .align 1 default_function_kernel_param_0,
	.param .u64 .ptr .align 1 default_function_kernel_param_1,
	.param .u64 .ptr .align 1 default_function_kernel_param_2,
	.param .u64 .ptr .align 1 default_function_kernel_param_3
)
.maxntid 32
{
	.reg .pred 	%p<3>;
	.reg .b32 	%r<49>;
	.reg .b32 	%f<314>;
	.reg .b64 	%rd<16>;
	// demoted variable
	.shared .align 4 .b8 _ZZ23default_function_kernelE8A_shared[8192];
	// demoted variable
	.shared .align 4 .b8 _ZZ23default_function_kernelE8B_shared[8192];
	ld.param.u64 	%rd5, [default_function_kernel_param_0];
	ld.param.u64 	%rd6, [default_function_kernel_param_1];
	ld.param.u64 	%rd3, [default_function_kernel_param_2];
	ld.param.u64 	%rd4, [default_function_kernel_param_3];
	cvta.to.global.u64 	%rd1, %rd5;
	cvta.to.global.u64 	%rd2, %rd6;
	mov.u32 	%r1, %tid.x;
	shl.b32 	%r18, %r1, 2;
	mov.u32 	%r2, %ctaid.x;
	shl.b32 	%r19, %r2, 13;
	and.b32  	%r20, %r19, 2147467264;
	or.b32  	%r3, %r20, %r18;
	and.b32  	%r4, %r2, 1;
	shl.b32 	%r21, %r2, 14;
	and.b32  	%r22, %r21, 16384;
	or.b32  	%r5, %r22, %r18;
	and.b32  	%r6, %r1, 1;
	shl.b32 	%r23, %r1, 4;
	mov.u32 	%r24, _ZZ23default_function_kernelE8A_shared;
	add.s32 	%r7, %r24, %r23;
	mov.u32 	%r25, _ZZ23default_function_kernelE8B_shared;
	add.s32 	%r8, %r25, %r23;
	shl.b32 	%r26, %r1, 8;
	and.b32  	%r27, %r26, 7680;
	add.s32 	%r28, %r27, %r24;
	add.s32 	%r9, %r28, 16;
	shl.b32 	%r29, %r1, 11;
	and.b32  	%r30, %r29, 2048;
	add.s32 	%r31, %r30, %r25;
	add.s32 	%r10, %r31, 4096;
	mov.b32 	%r46, 0;
	mov.f32 	%f306, 0f00000000;
	mov.f32 	%f307, %f306;
	mov.f32 	%f308, %f306;
	mov.f32 	%f309, %f306;
	mov.f32 	%f310, %f306;
	mov.f32 	%f311, %f306;
	mov.f32 	%f312, %f306;
	mov.f32 	%f313, %f306;
$L__BB0_1:
	bar.sync 	0;
	shl.b32 	%r33, %r46, 7;
	add.s32 	%r34, %r3, %r33;
	mul.wide.u32 	%rd7, %r34, 4;
	add.s64 	%rd8, %rd1, %rd7;
	ld.global.nc.v4.f32 	{%f26, %f27, %f28, %f29}, [%rd8];
	st.shared.v4.f32 	[%r7], {%f26, %f27, %f28, %f29};
	ld.global.nc.v4.f32 	{%f30, %f31, %f32, %f33}, [%rd8+4096];
	st.shared.v4.f32 	[%r7+512], {%f30, %f31, %f32, %f33};
	ld.global.nc.v4.f32 	{%f34, %f35, %f36, %f37}, [%rd8+8192];
	st.shared.v4.f32 	[%r7+1024], {%f34, %f35, %f36, %f37};
	ld.global.nc.v4.f32 	{%f38, %f39, %f40, %f41}, [%rd8+12288];
	st.shared.v4.f32 	[%r7+1536], {%f38, %f39, %f40, %f41};
	ld.global.nc.v4.f32 	{%f42, %f43, %f44, %f45}, [%rd8+16384];
	st.shared.v4.f32 	[%r7+2048], {%f42, %f43, %f44, %f45};
	ld.global.nc.v4.f32 	{%f46, %f47, %f48, %f49}, [%rd8+20480];
	st.shared.v4.f32 	[%r7+2560], {%f46, %f47, %f48, %f49};
	ld.global.nc.v4.f32 	{%f50, %f51, %f52, %f53}, [%rd8+24576];
	st.shared.v4.f32 	[%r7+3072], {%f50, %f51, %f52, %f53};
	ld.global.nc.v4.f32 	{%f54, %f55, %f56, %f57}, [%rd8+28672];
	st.shared.v4.f32 	[%r7+3584], {%f54, %f55, %f56, %f57};
	ld.global.nc.v4.f32 	{%f58, %f59, %f60, %f61}, [%rd8+32768];
	st.shared.v4.f32 	[%r7+4096], {%f58, %f59, %f60, %f61};
	ld.global.nc.v4.f32 	{%f62, %f63, %f64, %f65}, [%rd8+36864];
	st.shared.v4.f32 	[%r7+4608], {%f62, %f63, %f64, %f65};
	ld.global.nc.v4.f32 	{%f66, %f67, %f68, %f69}, [%rd8+40960];
	st.shared.v4.f32 	[%r7+5120], {%f66, %f67, %f68, %f69};
	ld.global.nc.v4.f32 	{%f70, %f71, %f72, %f73}, [%rd8+45056];
	st.shared.v4.f32 	[%r7+5632], {%f70, %f71, %f72, %f73};
	ld.global.nc.v4.f32 	{%f74, %f75, %f76, %f77}, [%rd8+49152];
	st.shared.v4.f32 	[%r7+6144], {%f74, %f75, %f76, %f77};
	ld.global.nc.v4.f32 	{%f78, %f79, %f80, %f81}, [%rd8+53248];
	st.shared.v4.f32 	[%r7+6656], {%f78, %f79, %f80, %f81};
	ld.global.nc.v4.f32 	{%f82, %f83, %f84, %f85}, [%rd8+57344];
	st.shared.v4.f32 	[%r7+7168], {%f82, %f83, %f84, %f85};
	ld.global.nc.v4.f32 	{%f86, %f87, %f88, %f89}, [%rd8+61440];
	st.shared.v4.f32 	[%r7+7680], {%f86, %f87, %f88, %f89};
	add.s32 	%r35, %r5, %r33;
	mul.wide.u32 	%rd9, %r35, 4;
	add.s64 	%rd10, %rd2, %rd9;
	ld.global.nc.v4.f32 	{%f90, %f91, %f92, %f93}, [%rd10];
	st.shared.v4.f32 	[%r8], {%f90, %f91, %f92, %f93};
	ld.global.nc.v4.f32 	{%f94, %f95, %f96, %f97}, [%rd10+4096];
	st.shared.v4.f32 	[%r8+512], {%f94, %f95, %f96, %f97};
	ld.global.nc.v4.f32 	{%f98, %f99, %f100, %f101}, [%rd10+8192];
	st.shared.v4.f32 	[%r8+1024], {%f98, %f99, %f100, %f101};
	ld.global.nc.v4.f32 	{%f102, %f103, %f104, %f105}, [%rd10+12288];
	st.shared.v4.f32 	[%r8+1536], {%f102, %f103, %f104, %f105};
	ld.global.nc.v4.f32 	{%f106, %f107, %f108, %f109}, [%rd10+16384];
	st.shared.v4.f32 	[%r8+2048], {%f106, %f107, %f108, %f109};
	ld.global.nc.v4.f32 	{%f110, %f111, %f112, %f113}, [%rd10+20480];
	st.shared.v4.f32 	[%r8+2560], {%f110, %f111, %f112, %f113};
	ld.global.nc.v4.f32 	{%f114, %f115, %f116, %f117}, [%rd10+24576];
	st.shared.v4.f32 	[%r8+3072], {%f114, %f115, %f116, %f117};
	ld.global.nc.v4.f32 	{%f118, %f119, %f120, %f121}, [%rd10+28672];
	st.shared.v4.f32 	[%r8+3584], {%f118, %f119, %f120, %f121};
	ld.global.nc.v4.f32 	{%f122, %f123, %f124, %f125}, [%rd10+32768];
	st.shared.v4.f32 	[%r8+4096], {%f122, %f123, %f124, %f125};
	ld.global.nc.v4.f32 	{%f126, %f127, %f128, %f129}, [%rd10+36864];
	st.shared.v4.f32 	[%r8+4608], {%f126, %f127, %f128, %f129};
	ld.global.nc.v4.f32 	{%f130, %f131, %f132, %f133}, [%rd10+40960];
	st.shared.v4.f32 	[%r8+5120], {%f130, %f131, %f132, %f133};
	ld.global.nc.v4.f32 	{%f134, %f135, %f136, %f137}, [%rd10+45056];
	st.shared.v4.f32 	[%r8+5632], {%f134, %f135, %f136, %f137};
	ld.global.nc.v4.f32 	{%f138, %f139, %f140, %f141}, [%rd10+49152];
	st.shared.v4.f32 	[%r8+6144], {%f138, %f139, %f140, %f141};
	ld.global.nc.v4.f32 	{%f142, %f143, %f144, %f145}, [%rd10+53248];
	st.shared.v4.f32 	[%r8+6656], {%f142, %f143, %f144, %f145};
	ld.global.nc.v4.f32 	{%f146, %f147, %f148, %f149}, [%rd10+57344];
	st.shared.v4.f32 	[%r8+7168], {%f146, %f147, %f148, %f149};
	ld.global.nc.v4.f32 	{%f150, %f151, %f152, %f153}, [%rd10+61440];
	st.shared.v4.f32 	[%r8+7680], {%f150, %f151, %f152, %f153};
	bar.sync 	0;
	mov.b32 	%r48, 4096;
	mov.u32 	%r47, %r10;
$L__BB0_2:
	add.s32 	%r36, %r9, %r48;
	ld.shared.f32 	%f154, [%r36+-4112];
	ld.shared.f32 	%f155, [%r47+-4096];
	fma.rn.f32 	%f156, %f154, %f155, %f313;
	ld.shared.f32 	%f157, [%r47];
	fma.rn.f32 	%f158, %f154, %f157, %f309;
	ld.shared.f32 	%f159, [%r36+-4108];
	ld.shared.f32 	%f160, [%r47+-4092];
	fma.rn.f32 	%f161, %f159, %f160, %f156;
	ld.shared.f32 	%f162, [%r47+4];
	fma.rn.f32 	%f163, %f159, %f162, %f158;
	ld.shared.f32 	%f164, [%r36+-4104];
	ld.shared.f32 	%f165, [%r47+-4088];
	fma.rn.f32 	%f166, %f164, %f165, %f161;
	ld.shared.f32 	%f167, [%r47+8];
	fma.rn.f32 	%f168, %f164, %f167, %f163;
	ld.shared.f32 	%f169, [%r36+-4100];
	ld.shared.f32 	%f170, [%r47+-4084];
	fma.rn.f32 	%f171, %f169, %f170, %f166;
	ld.shared.f32 	%f172, [%r47+12];
	fma.rn.f32 	%f173, %f169, %f172, %f168;
	ld.shared.f32 	%f174, [%r36+-4096];
	ld.shared.f32 	%f175, [%r47+-4080];
	fma.rn.f32 	%f176, %f174, %f175, %f171;
	ld.shared.f32 	%f177, [%r47+16];
	fma.rn.f32 	%f178, %f174, %f177, %f173;
	ld.shared.f32 	%f179, [%r36+-4092];
	ld.shared.f32 	%f180, [%r47+-4076];
	fma.rn.f32 	%f181, %f179, %f180, %f176;
	ld.shared.f32 	%f182, [%r47+20];
	fma.rn.f32 	%f183, %f179, %f182, %f178;
	ld.shared.f32 	%f184, [%r36+-4088];
	ld.shared.f32 	%f185, [%r47+-4072];
	fma.rn.f32 	%f186, %f184, %f185, %f181;
	ld.shared.f32 	%f187, [%r47+24];
	fma.rn.f32 	%f188, %f184, %f187, %f183;
	ld.shared.f32 	%f189, [%r36+-4084];
	ld.shared.f32 	%f190, [%r47+-4068];
	fma.rn.f32 	%f313, %f189, %f190, %f186;
	ld.shared.f32 	%f191, [%r47+28];
	fma.rn.f32 	%f309, %f189, %f191, %f188;
	ld.shared.f32 	%f192, [%r47+-3584];
	fma.rn.f32 	%f193, %f154, %f192, %f312;
	ld.shared.f32 	%f194, [%r47+512];
	fma.rn.f32 	%f195, %f154, %f194, %f308;
	ld.shared.f32 	%f196, [%r47+-3580];
	fma.rn.f32 	%f197, %f159, %f196, %f193;
	ld.shared.f32 	%f198, [%r47+516];
	fma.rn.f32 	%f199, %f159, %f198, %f195;
	ld.shared.f32 	%f200, [%r47+-3576];
	fma.rn.f32 	%f201, %f164, %f200, %f197;
	ld.shared.f32 	%f202, [%r47+520];
	fma.rn.f32 	%f203, %f164, %f202, %f199;
	ld.shared.f32 	%f204, [%r47+-3572];
	fma.rn.f32 	%f205, %f169, %f204, %f201;
	ld.shared.f32 	%f206, [%r47+524];
	fma.rn.f32 	%f207, %f169, %f206, %f203;
	ld.shared.f32 	%f208, [%r47+-3568];
	fma.rn.f32 	%f209, %f174, %f208, %f205;
	ld.shared.f32 	%f210, [%r47+528];
	fma.rn.f32 	%f211, %f174, %f210, %f207;
	ld.shared.f32 	%f212, [%r47+-3564];
	fma.rn.f32 	%f213, %f179, %f212, %f209;
	ld.shared.f32 	%f214, [%r47+532];
	fma.rn.f32 	%f215, %f179, %f214, %f211;
	ld.shared.f32 	%f216, [%r47+-3560];
	fma.rn.f32 	%f217, %f184, %f216, %f213;
	ld.shared.f32 	%f218, [%r47+536];
	fma.rn.f32 	%f219, %f184, %f218, %f215;
	ld.shared.f32 	%f220, [%r47+-3556];
	fma.rn.f32 	%f312, %f189, %f220, %f217;
	ld.shared.f32 	%f221, [%r47+540];
	fma.rn.f32 	%f308, %f189, %f221, %f219;
	ld.shared.f32 	%f222, [%r47+-3072];
	fma.rn.f32 	%f223, %f154, %f222, %f311;
	ld.shared.f32 	%f224, [%r47+1024];
	fma.rn.f32 	%f225, %f154, %f224, %f307;
	ld.shared.f32 	%f226, [%r47+-3068];
	fma.rn.f32 	%f227, %f159, %f226, %f223;
	ld.shared.f32 	%f228, [%r47+1028];
	fma.rn.f32 	%f229, %f159, %f228, %f225;
	ld.shared.f32 	%f230, [%r47+-3064];
	fma.rn.f32 	%f231, %f164, %f230, %f227;
	ld.shared.f32 	%f232, [%r47+1032];
	fma.rn.f32 	%f233, %f164, %f232, %f229;
	ld.shared.f32 	%f234, [%r47+-3060];
	fma.rn.f32 	%f235, %f169, %f234, %f231;
	ld.shared.f32 	%f236, [%r47+1036];
	fma.rn.f32 	%f237, %f169, %f236, %f233;
	ld.shared.f32 	%f238, [%r47+-3056];
	fma.rn.f32 	%f239, %f174, %f238, %f235;
	ld.shared.f32 	%f240, [%r47+1040];
	fma.rn.f32 	%f241, %f174, %f240, %f237;
	ld.shared.f32 	%f242, [%r47+-3052];
	fma.rn.f32 	%f243, %f179, %f242, %f239;
	ld.shared.f32 	%f244, [%r47+1044];
	fma.rn.f32 	%f245, %f179, %f244, %f241;
	ld.shared.f32 	%f246, [%r47+-3048];
	fma.rn.f32 	%f247, %f184, %f246, %f243;
	ld.shared.f32 	%f248, [%r47+1048];
	fma.rn.f32 	%f249, %f184, %f248, %f245;
	ld.shared.f32 	%f250, [%r47+-3044];
	fma.rn.f32 	%f311, %f189, %f250, %f247;
	ld.shared.f32 	%f251, [%r47+1052];
	fma.rn.f32 	%f307, %f189, %f251, %f249;
	ld.shared.f32 	%f252, [%r47+-2560];
	fma.rn.f32 	%f253, %f154, %f252, %f310;
	ld.shared.f32 	%f254, [%r47+1536];
	fma.rn.f32 	%f255, %f154, %f254, %f306;
	ld.shared.f32 	%f256, [%r47+-2556];
	fma.rn.f32 	%f257, %f159, %f256, %f253;
	ld.shared.f32 	%f258, [%r47+1540];
	fma.rn.f32 	%f259, %f159, %f258, %f255;
	ld.shared.f32 	%f260, [%r47+-2552];
	fma.rn.f32 	%f261, %f164, %f260, %f257;
	ld.shared.f32 	%f262, [%r47+1544];
	fma.rn.f32 	%f263, %f164, %f262, %f259;
	ld.shared.f32 	%f264, [%r47+-2548];
	fma.rn.f32 	%f265, %f169, %f264, %f261;
	ld.shared.f32 	%f266, [%r47+1548];
	fma.rn.f32 	%f267, %f169, %f266, %f263;
	ld.shared.f32 	%f268, [%r47+-2544];
	fma.rn.f32 	%f269, %f174, %f268, %f265;
	ld.shared.f32 	%f270, [%r47+1552];
	fma.rn.f32 	%f271, %f174, %f270, %f267;
	ld.shared.f32 	%f272, [%r47+-2540];
	fma.rn.f32 	%f273, %f179, %f272, %f269;
	ld.shared.f32 	%f274, [%r47+1556];
	fma.rn.f32 	%f275, %f179, %f274, %f271;
	ld.shared.f32 	%f276, [%r47+-2536];
	fma.rn.f32 	%f277, %f184, %f276, %f273;
	ld.shared.f32 	%f278, [%r47+1560];
	fma.rn.f32 	%f279, %f184, %f278, %f275;
	ld.shared.f32 	%f280, [%r47+-2532];
	fma.rn.f32 	%f310, %f189, %f280, %f277;
	ld.shared.f32 	%f281, [%r47+1564];
	fma.rn.f32 	%f306, %f189, %f281, %f279;
	add.s32 	%r48, %r48, 32;
	add.s32 	%r47, %r47, 32;
	setp.ne.s32 	%p1, %r48, 4608;
	@%p1 bra 	$L__BB0_2;
	add.s32 	%r46, %r46, 1;
	setp.ne.s32 	%p2, %r46, 8;
	@%p2 bra 	$L__BB0_1;
	shl.b32 	%r37, %r2, 8;
	and.b32  	%r38, %r37, 2147483136;
	and.b32  	%r40, %r23, 480;
	or.b32  	%r41, %r38, %r40;
	shl.b32 	%r42, %r4, 4;
	or.b32  	%r43, %r41, %r42;
	shl.b32 	%r44, %r6, 2;
	or.b32  	%r45, %r43, %r44;
	cvta.to.global.u64 	%rd11, %rd3;
	cvta.to.global.u64 	%rd12, %rd4;
	mul.wide.u32 	%rd13, %r45, 4;
	add.s64 	%rd14, %rd11, %rd13;
	ld.global.nc.f32 	%f282, [%rd14];
	add.f32 	%f283, %f313, %f282;
	add.s64 	%rd15, %rd12, %rd13;
	st.global.f32 	[%rd15], %f283;
	ld.global.nc.f32 	%f284, [%rd14+32];
	add.f32 	%f285, %f309, %f284;
	st.global.f32 	[%rd15+32], %f285;
	ld.global.nc.f32 	%f286, [%rd14+4];
	add.f32 	%f287, %f312, %f286;
	st.global.f32 	[%rd15+4], %f287;
	ld.global.nc.f32 	%f288, [%rd14+36];
	add.f32 	%f289, %f308, %f288;
	st.global.f32 	[%rd15+36], %f289;
	ld.global.nc.f32 	%f290, [%rd14+8];
	add.f32 	%f291, %f311, %f290;
	st.global.f32 	[%rd15+8], %f291;
	ld.global.nc.f32 	%f292, [%rd14+40];
	add.f32 	%f293, %f307, %f292;
	st.global.f32 	[%rd15+40], %f293;
	ld.global.nc.f32 	%f294, [%rd14+12];
	add.f32 	%f295, %f310, %f294;
	st.global.f32 	[%rd15+12], %f295;
	ld.global.nc.f32 	%f296, [%rd14+44];
	add.f32 	%f297, %f306, %f296;
	st.global.f32 	[%rd15+44], %f297;
	ret;

}


// ===== COMPILED SASS (sm_100) =====

	.target	sm_100

	.elftype	@"ET_EXEC"


//--------------------- .note.nv.tkinfo           --------------------------
	.section	.note.nv.tkinfo,"",@"SHT_NOTE"
	.sectionflags	@"SHF_NOTE_NV_TKINFO"
	.tkinfo
        /*0018*/ 	.word	0x00000002
        /*0030*/ 	.string	""
        /*0030*/ 	.string	"ptxas"
        /*0030*/ 	.string	"Cuda compilation tools, release 13.0, V13.0.88"
        /*0030*/ 	.string	"Build cuda_13.0.r13.0/compiler.36424714_0"
        /*0030*/ 	.string	"-arch sm_100 -m 64 "



//--------------------- .note.nv.cuinfo           --------------------------
	.section	.note.nv.cuinfo,"",@"SHT_NOTE"
	.sectionflags	@"SHF_NOTE_NV_CUINFO"
        /*0018*/ 	.short	0x0002
        /*001a*/ 	.short	0x0064
        /*001c*/ 	.short	0x0082
	.zero		2


//--------------------- .nv.info                  --------------------------
	.section	.nv.info,"",@"SHT_CUDA_INFO"
	.align	4


	//----- nvinfo : EIATTR_REGCOUNT
	.align		4
        /*0000*/ 	.byte	0x04, 0x2f
        /*0002*/ 	.short	(.L_1 - .L_0)
	.align		4
.L_0:
        /*0004*/ 	.word	index@(default_function_kernel)
        /*0008*/ 	.word	0x00000080


	//----- nvinfo : EIATTR_FRAME_SIZE
	.align		4
.L_1:
        /*000c*/ 	.byte	0x04, 0x11
        /*000e*/ 	.short	(.L_3 - .L_2)
	.align		4
.L_2:
        /*0010*/ 	.word	index@(default_function_kernel)
        /*0014*/ 	.word	0x00000000


	//----- nvinfo : EIATTR_MIN_STACK_SIZE
	.align		4
.L_3:
        /*0018*/ 	.byte	0x04, 0x12
        /*001a*/ 	.short	(.L_5 - .L_4)
	.align		4
.L_4:
        /*001c*/ 	.word	index@(default_function_kernel)
        /*0020*/ 	.word	0x00000000
.L_5:


//--------------------- .nv.compat                --------------------------
	.section	.nv.compat,"",@"SHT_CUDA_COMPAT_INFO"
	.align	4
        /*0000*/ 	.byte	0x02, 0x09, 0x00, 0x00, 0x02, 0x02, 0x01, 0x00, 0x02, 0x05, 0x05, 0x00, 0x03, 0x07, 0x01, 0x01
        /*0010*/ 	.byte	0x02, 0x03, 0x00, 0x00, 0x02, 0x06, 0x01, 0x00, 0x04, 0x0b, 0x08, 0x00, 0x09, 0x00, 0x00, 0x00
        /*0020*/ 	.byte	0x00, 0x00, 0x00, 0x00


//--------------------- .nv.info.default_function_kernel --------------------------
	.section	.nv.info.default_function_kernel,"",@"SHT_CUDA_INFO"
	.sectionflags	@""
	.align	4


	//----- nvinfo : EIATTR_CUDA_API_VERSION
	.align		4
        /*0000*/ 	.byte	0x04, 0x37
        /*0002*/ 	.short	(.L_7 - .L_6)
.L_6:
        /*0004*/ 	.word	0x00000082


	//----- nvinfo : EIATTR_KPARAM_INFO
	.align		4
.L_7:
        /*0008*/ 	.byte	0x04, 0x17
        /*000a*/ 	.short	(.L_9 - .L_8)
.L_8:
        /*000c*/ 	.word	0x00000000
        /*0010*/ 	.short	0x0003
        /*0012*/ 	.short	0x0018
        /*0014*/ 	.byte	0x00, 0xf5, 0x21, 0x00


	//----- nvinfo : EIATTR_KPARAM_INFO
	.align		4
.L_9:
        /*0018*/ 	.byte	0x04, 0x17
        /*001a*/ 	.short	(.L_11 - .L_10)
.L_10:
        /*001c*/ 	.word	0x00000000
        /*0020*/ 	.short	0x0002
        /*0022*/ 	.short	0x0010
        /*0024*/ 	.byte	0x00, 0xf5, 0x21, 0x00


	//----- nvinfo : EIATTR_KPARAM_INFO
	.align		4
.L_11:
        /*0028*/ 	.byte	0x04, 0x17
        /*002a*/ 	.short	(.L_13 - .L_12)
.L_12:
        /*002c*/ 	.word	0x00000000
        /*0030*/ 	.short	0x0001
        /*0032*/ 	.short	0x0008
        /*0034*/ 	.byte	0x00, 0xf5, 0x21, 0x00


	//----- nvinfo : EIATTR_KPARAM_INFO
	.align		4
.L_13:
        /*0038*/ 	.byte	0x04, 0x17
        /*003a*/ 	.short	(.L_15 - .L_14)
.L_14:
        /*003c*/ 	.word	0x00000000
        /*0040*/ 	.short	0x0000
        /*0042*/ 	.short	0x0000
        /*0044*/ 	.byte	0x00, 0xf5, 0x21, 0x00


	//----- nvinfo : EIATTR_SPARSE_MMA_MASK
	.align		4
.L_15:
        /*0048*/ 	.byte	0x03, 0x50
        /*004a*/ 	.short	0x0000


	//----- nvinfo : EIATTR_MAXREG_COUNT
	.align		4
        /*004c*/ 	.byte	0x03, 0x1b
        /*004e*/ 	.short	0x00ff


	//----- nvinfo : EIATTR_NUM_BARRIERS
	.align		4
        /*0050*/ 	.byte	0x02, 0x4c
        /*0052*/ 	.byte	0x01
	.zero		1


	//----- nvinfo : EIATTR_MERCURY_ISA_VERSION
	.align		4
        /*0054*/ 	.byte	0x03, 0x5f
        /*0056*/ 	.short	0x0101


	//----- nvinfo : EIATTR_VRC_CTA_INIT_COUNT
	.align		4
        /*0058*/ 	.byte	0x02, 0x4a
	.zero		1
	.zero		1


	//----- nvinfo : EIATTR_EXIT_INSTR_OFFSETS
	.align		4
        /*005c*/ 	.byte	0x04, 0x1c
        /*005e*/ 	.short	(.L_17 - .L_16)


	//   ....[0]....
.L_16:
        /*0060*/ 	.word	0x00000e50


	//----- nvinfo : EIATTR_MAX_THREADS
	.align		4
.L_17:
        /*0064*/ 	.byte	0x04, 0x05
        /*0066*/ 	.short	(.L_19 - .L_18)
.L_18:
        /*0068*/ 	.word	0x00000020
        /*006c*/ 	.word	0x00000001
        /*0070*/ 	.word	0x00000001


	//----- nvinfo : EIATTR_CBANK_PARAM_SIZE
	.align		4
.L_19:
        /*0074*/ 	.byte	0x03, 0x19
        /*0076*/ 	.short	0x0020


	//----- nvinfo : EIATTR_PARAM_CBANK
	.align		4
        /*0078*/ 	.byte	0x04, 0x0a
        /*007a*/ 	.short	(.L_21 - .L_20)
	.align		4
.L_20:
        /*007c*/ 	.word	index@(.nv.constant0.default_function_kernel)
        /*0080*/ 	.short	0x0380
        /*0082*/ 	.short	0x0020


	//----- nvinfo : EIATTR_SW_WAR
	.align		4
.L_21:
        /*0084*/ 	.byte	0x04, 0x36
        /*0086*/ 	.short	(.L_23 - .L_22)
.L_22:
        /*0088*/ 	.word	0x00000008
.L_23:


//--------------------- .nv.callgraph             --------------------------
	.section	.nv.callgraph,"",@"SHT_CUDA_CALLGRAPH"
	.align	4
	.sectionentsize	8
	.align		4
        /*0000*/ 	.word	0x00000000
	.align		4
        /*0004*/ 	.word	0xffffffff
	.align		4
        /*0008*/ 	.word	0x00000000
	.align		4
        /*000c*/ 	.word	0xfffffffe
	.align		4
        /*0010*/ 	.word	0x00000000
	.align		4
        /*0014*/ 	.word	0xfffffffd
	.align		4
        /*0018*/ 	.word	0x00000000
	.align		4
        /*001c*/ 	.word	0xfffffffc


//--------------------- .text.default_function_kernel --------------------------
	.section	.text.default_function_kernel,"ax",@progbits
	.align	128
        .global         default_function_kernel
        .type           default_function_kernel,@function
        .size           default_function_kernel,(.L_x_3 - default_function_kernel)
        .other          default_function_kernel,@"STO_CUDA_ENTRY STV_DEFAULT"
default_function_kernel:
.text.default_function_kernel:
[----:B------:R-:W-:Y:S01]  /*0000*/  LDC R1, c[0x0][0x37c] ;  /* 0x0000df00ff017b82 */ /* 0x000fe20000000800 */
[----:B------:R-:W0:Y:S07]  /*0010*/  S2R R112, SR_TID.X ;  /* 0x0000000000707919 */ /* 0x000e2e0000002100 */
[----:B------:R-:W1:Y:S01]  /*0020*/  S2UR UR6, SR_CgaCtaId ;  /* 0x00000000000679c3 */ /* 0x000e620000008800 */
[----:B------:R-:W-:Y:S01]  /*0030*/  UMOV UR4, 0x400 ;  /* 0x0000040000047882 */ /* 0x000fe20000000000 */
[----:B------:R-:W-:Y:S01]  /*0040*/  HFMA2 R7, -RZ, RZ, 0, 0 ;  /* 0x00000000ff077431 */ /* 0x000fe200000001ff */
[----:B------:R-:W2:Y:S01]  /*0050*/  S2R R0, SR_CTAID.X ;  /* 0x0000000000007919 */ /* 0x000ea20000002500 */
[----:B------:R-:W-:Y:S01]  /*0060*/  UIADD3 UR5, UPT, UPT, UR4, 0x2000, URZ ;  /* 0x0000200004057890 */ /* 0x000fe2000fffe0ff */
[----:B------:R-:W-:Y:S01]  /*0070*/  HFMA2 R119, -RZ, RZ, 0, 0 ;  /* 0x00000000ff777431 */ /* 0x000fe200000001ff */
[----:B------:R-:W-:Y:S01]  /*0080*/  MOV R115, RZ ;  /* 0x000000ff00737202 */ /* 0x000fe20000000f00 */
[----:B------:R-:W-:Y:S01]  /*0090*/  HFMA2 R125, -RZ, RZ, 0, 0 ;  /* 0x00000000ff7d7431 */ /* 0x000fe200000001ff */
[----:B------:R-:W-:Y:S01]  /*00a0*/  MOV R121, RZ ;  /* 0x000000ff00797202 */ /* 0x000fe20000000f00 */
[----:B------:R-:W-:Y:S01]  /*00b0*/  HFMA2 R123, -RZ, RZ, 0, 0 ;  /* 0x00000000ff7b7431 */ /* 0x000fe200000001ff */
[----:B------:R-:W-:Y:S01]  /*00c0*/  MOV R113, RZ ;  /* 0x000000ff00717202 */ /* 0x000fe20000000f00 */
[----:B------:R-:W3:Y:S01]  /*00d0*/  LDCU.64 UR8, c[0x0][0x358] ;  /* 0x00006b00ff0877ac */ /* 0x000ee20008000a00 */
[----:B------:R-:W-:Y:S01]  /*00e0*/  MOV R117, RZ ;  /* 0x000000ff00757202 */ /* 0x000fe20000000f00 */
[----:B-1----:R-:W-:-:S02]  /*00f0*/  ULEA UR5, UR6, UR5, 0x18 ;  /* 0x0000000506057291 */ /* 0x002fc4000f8ec0ff */
[----:B------:R-:W-:-:S04]  /*0100*/  ULEA UR4, UR6, UR4, 0x18 ;  /* 0x0000000406047291 */ /* 0x000fc8000f8ec0ff */
[----:B------:R-:W-:Y:S02]  /*0110*/  MOV R6, UR5 ;  /* 0x0000000500067c02 */ /* 0x000fe40008000f00 */
[C---:B0-----:R-:W-:Y:S02]  /*0120*/  SHF.L.U32 R5, R112.reuse, 0xb, RZ ;  /* 0x0000000b70057819 */ /* 0x041fe400000006ff */
[----:B------:R-:W-:Y:S02]  /*0130*/  SHF.L.U32 R3, R112, 0x2, RZ ;  /* 0x0000000270037819 */ /* 0x000fe400000006ff */
[C---:B--2---:R-:W-:Y:S02]  /*0140*/  SHF.L.U32 R2, R0.reuse, 0xd, RZ ;  /* 0x0000000d00027819 */ /* 0x044fe400000006ff */
[----:B------:R-:W-:Y:S02]  /*0150*/  SHF.L.U32 R4, R0, 0xe, RZ ;  /* 0x0000000e00047819 */ /* 0x000fe400000006ff */
[----:B------:R-:W-:-:S02]  /*0160*/  LOP3.LUT R5, R5, 0x800, RZ, 0xc0, !PT ;  /* 0x0000080005057812 */ /* 0x000fc400078ec0ff */
[C---:B------:R-:W-:Y:S02]  /*0170*/  LOP3.LUT R2, R3.reuse, 0x7fffc000, R2, 0xf8, !PT ;  /* 0x7fffc00003027812 */ /* 0x040fe400078ef802 */
[----:B------:R-:W-:Y:S02]  /*0180*/  LOP3.LUT R3, R3, 0x4000, R4, 0xf8, !PT ;  /* 0x0000400003037812 */ /* 0x000fe400078ef804 */
[----:B------:R-:W-:Y:S01]  /*0190*/  IADD3 R4, PT, PT, R5, 0x1000, R6 ;  /* 0x0000100005047810 */ /* 0x000fe20007ffe006 */
[----:B------:R-:W-:Y:S01]  /*01a0*/  HFMA2 R5, -RZ, RZ, 0, 0 ;  /* 0x00000000ff057431 */ /* 0x000fe200000001ff */
[----:B------:R-:W-:Y:S02]  /*01b0*/  SHF.L.U32 R6, R112, 0x8, RZ ;  /* 0x0000000870067819 */ /* 0x000fe400000006ff */
[----:B------:R-:W-:Y:S02]  /*01c0*/  LOP3.LUT R114, R0, 0x1, RZ, 0xc0, !PT ;  /* 0x0000000100727812 */ /* 0x000fe400078ec0ff */
[----:B------:R-:W-:-:S02]  /*01d0*/  LOP3.LUT R116, R6, 0x1e00, RZ, 0xc0, !PT ;  /* 0x00001e0006747812 */ /* 0x000fc400078ec0ff */
[C---:B------:R-:W-:Y:S02]  /*01e0*/  LOP3.LUT R6, R112.reuse, 0x1, RZ, 0xc0, !PT ;  /* 0x0000000170067812 */ /* 0x040fe400078ec0ff */
[----:B------:R-:W-:Y:S02]  /*01f0*/  SHF.L.U32 R112, R112, 0x4, RZ ;  /* 0x0000000470707819 */ /* 0x000fe400000006ff */
[----:B---3--:R-:W-:-:S07]  /*0200*/  IADD3 R116, PT, PT, R116, UR4, RZ ;  /* 0x0000000474747c10 */ /* 0x008fce000fffe0ff */
.L_x_1:
[----:B------:R-:W0:Y:S01]  /*0210*/  LDC.64 R88, c[0x0][0x380] ;  /* 0x0000e000ff587b82 */ /* 0x000e220000000a00 */
[----:B------:R-:W-:-:S07]  /*0220*/  LEA R9, R5, R2, 0x7 ;  /* 0x0000000205097211 */ /* 0x000fce00078e38ff */
[----:B------:R-:W1:Y:S01]  /*0230*/  LDC.64 R108, c[0x0][0x388] ;  /* 0x0000e200ff6c7b82 */ /* 0x000e620000000a00 */
[----:B0-----:R-:W-:-:S05]  /*0240*/  IMAD.WIDE.U32 R88, R9, 0x4, R88 ;  /* 0x0000000409587825 */ /* 0x001fca00078e0058 */
[----:B------:R-:W2:Y:S04]  /*0250*/  LDG.E.128.CONSTANT R20, desc[UR8][R88.64] ;  /* 0x0000000858147981 */ /* 0x000ea8000c1e9d00 */
[----:B------:R-:W3:Y:S04]  /*0260*/  LDG.E.128.CONSTANT R24, desc[UR8][R88.64+0x1000] ;  /* 0x0010000858187981 */ /* 0x000ee8000c1e9d00 */
[----:B------:R-:W4:Y:S04]  /*0270*/  LDG.E.128.CONSTANT R32, desc[UR8][R88.64+0x2000] ;  /* 0x0020000858207981 */ /* 0x000f28000c1e9d00 */
[----:B------:R-:W5:Y:S04]  /*0280*/  LDG.E.128.CONSTANT R36, desc[UR8][R88.64+0x3000] ;  /* 0x0030000858247981 */ /* 0x000f68000c1e9d00 */
[----:B------:R-:W5:Y:S04]  /*0290*/  LDG.E.128.CONSTANT R40, desc[UR8][R88.64+0x4000] ;  /* 0x0040000858287981 */ /* 0x000f68000c1e9d00 */
[----:B------:R-:W5:Y:S01]  /*02a0*/  LDG.E.128.CONSTANT R44, desc[UR8][R88.64+0x5000] ;  /* 0x00500008582c7981 */ /* 0x000f62000c1e9d00 */
[----:B------:R-:W-:Y:S01]  /*02b0*/  LEA R9, R5, R3, 0x7 ;  /* 0x0000000305097211 */ /* 0x000fe200078e38ff */
[----:B------:R-:W-:Y:S04]  /*02c0*/  BAR.SYNC.DEFER_BLOCKING 0x0 ;  /* 0x0000000000007b1d */ /* 0x000fe80000010000 */
[----:B-1----:R-:W-:-:S02]  /*02d0*/  IMAD.WIDE.U32 R108, R9, 0x4, R108 ;  /* 0x00000004096c7825 */ /* 0x002fc400078e006c */
[----:B------:R-:W5:Y:S04]  /*02e0*/  LDG.E.128.CONSTANT R8, desc[UR8][R88.64+0x6000] ;  /* 0x0060000858087981 */ /* 0x000f68000c1e9d00 */
        /* <DEDUP_REMOVED lines=17> */
[----:B--2---:R0:W-:Y:S04]  /*0400*/  STS.128 [R112+UR4], R20 ;  /* 0x0000001470007988 */ /* 0x0041e80008000c04 */
[----:B---3--:R1:W-:Y:S04]  /*0410*/  STS.128 [R112+UR4+0x200], R24 ;  /* 0x0002001870007988 */ /* 0x0083e80008000c04 */
[----:B----4-:R2:W-:Y:S04]  /*0420*/  STS.128 [R112+UR4+0x400], R32 ;  /* 0x0004002070007988 */ /* 0x0105e80008000c04 */
[----:B-----5:R3:W-:Y:S04]  /*0430*/  STS.128 [R112+UR4+0x600], R36 ;  /* 0x0006002470007988 */ /* 0x0207e80008000c04 */
[----:B------:R4:W-:Y:S04]  /*0440*/  STS.128 [R112+UR4+0x800], R40 ;  /* 0x0008002870007988 */ /* 0x0009e80008000c04 */
[----:B------:R5:W-:Y:S04]  /*0450*/  STS.128 [R112+UR4+0xa00], R44 ;  /* 0x000a002c70007988 */ /* 0x000be80008000c04 */
[----:B0-----:R-:W5:Y:S04]  /*0460*/  LDG.E.128.CONSTANT R20, desc[UR8][R88.64+0x9000] ;  /* 0x0090000858147981 */ /* 0x001f68000c1e9d00 */
[----:B-1----:R-:W5:Y:S04]  /*0470*/  LDG.E.128.CONSTANT R24, desc[UR8][R88.64+0xa000] ;  /* 0x00a0000858187981 */ /* 0x002f68000c1e9d00 */
[----:B--2---:R-:W2:Y:S04]  /*0480*/  LDG.E.128.CONSTANT R32, desc[UR8][R88.64+0xc000] ;  /* 0x00c0000858207981 */ /* 0x004ea8000c1e9d00 */
[----:B---3--:R-:W3:Y:S04]  /*0490*/  LDG.E.128.CONSTANT R36, desc[UR8][R88.64+0xd000] ;  /* 0x00d0000858247981 */ /* 0x008ee8000c1e9d00 */
[----:B----4-:R-:W4:Y:S04]  /*04a0*/  LDG.E.128.CONSTANT R40, desc[UR8][R88.64+0xe000] ;  /* 0x00e0000858287981 */ /* 0x010f28000c1e9d00 */
[----:B-----5:R-:W5:Y:S04]  /*04b0*/  LDG.E.128.CONSTANT R44, desc[UR8][R88.64+0xf000] ;  /* 0x00f00008582c7981 */ /* 0x020f68000c1e9d00 */
[----:B------:R-:W5:Y:S04]  /*04c0*/  LDG.E.128.CONSTANT R88, desc[UR8][R108.64+0xa000] ;  /* 0x00a000086c587981 */ /* 0x000f68000c1e9d00 */
[----:B------:R-:W5:Y:S04]  /*04d0*/  LDG.E.128.CONSTANT R108, desc[UR8][R108.64+0xf000] ;  /* 0x00f000086c6c7981 */ /* 0x000f68000c1e9d00 */
[----:B------:R-:W-:Y:S04]  /*04e0*/  STS.128 [R112+UR4+0xc00], R8 ;  /* 0x000c000870007988 */ /* 0x000fe80008000c04 */
[----:B------:R-:W-:Y:S04]  /*04f0*/  STS.128 [R112+UR4+0xe00], R12 ;  /* 0x000e000c70007988 */ /* 0x000fe80008000c04 */
[----:B------:R-:W-:Y:S04]  /*0500*/  STS.128 [R112+UR4+0x1000], R16 ;  /* 0x0010001070007988 */ /* 0x000fe80008000c04 */
[----:B------:R-:W-:Y:S01]  /*0510*/  STS.128 [R112+UR4+0x1600], R28 ;  /* 0x0016001c70007988 */ /* 0x000fe20008000c04 */
[----:B------:R-:W-:Y:S01]  /*0520*/  IADD3 R5, PT, PT, R5, 0x1, RZ ;  /* 0x0000000105057810 */ /* 0x000fe20007ffe0ff */
[----:B------:R-:W-:-:S03]  /*0530*/  UMOV UR6, 0x1000 ;  /* 0x0000100000067882 */ /* 0x000fc60000000000 */
[----:B------:R-:W-:Y:S01]  /*0540*/  ISETP.NE.AND P0, PT, R5, 0x8, PT ;  /* 0x000000080500780c */ /* 0x000fe20003f05270 */
[----:B------:R-:W-:Y:S04]  /*0550*/  STS.128 [R112+UR4+0x1200], R20 ;  /* 0x0012001470007988 */ /* 0x000fe80008000c04 */
[----:B------:R-:W-:Y:S04]  /*0560*/  STS.128 [R112+UR4+0x1400], R24 ;  /* 0x0014001870007988 */ /* 0x000fe80008000c04 */
[----:B--2---:R-:W-:Y:S04]  /*0570*/  STS.128 [R112+UR4+0x1800], R32 ;  /* 0x0018002070007988 */ /* 0x004fe80008000c04 */
[----:B---3--:R-:W-:Y:S04]  /*0580*/  STS.128 [R112+UR4+0x1a00], R36 ;  /* 0x001a002470007988 */ /* 0x008fe80008000c04 */
[----:B----4-:R-:W-:Y:S04]  /*0590*/  STS.128 [R112+UR4+0x1c00], R40 ;  /* 0x001c002870007988 */ /* 0x010fe80008000c04 */
[----:B-----5:R-:W-:Y:S04]  /*05a0*/  STS.128 [R112+UR4+0x1e00], R44 ;  /* 0x001e002c70007988 */ /* 0x020fe80008000c04 */
[----:B------:R-:W-:Y:S04]  /*05b0*/  STS.128 [R112+UR5], R48 ;  /* 0x0000003070007988 */ /* 0x000fe80008000c05 */
[----:B------:R-:W-:Y:S04]  /*05c0*/  STS.128 [R112+UR5+0x200], R52 ;  /* 0x0002003470007988 */ /* 0x000fe80008000c05 */
[----:B------:R-:W-:Y:S04]  /*05d0*/  STS.128 [R112+UR5+0x400], R56 ;  /* 0x0004003870007988 */ /* 0x000fe80008000c05 */
[----:B------:R-:W-:Y:S04]  /*05e0*/  STS.128 [R112+UR5+0x600], R60 ;  /* 0x0006003c70007988 */ /* 0x000fe80008000c05 */
[----:B------:R-:W-:Y:S04]  /*05f0*/  STS.128 [R112+UR5+0x800], R64 ;  /* 0x0008004070007988 */ /* 0x000fe80008000c05 */
[----:B------:R-:W-:Y:S04]  /*0600*/  STS.128 [R112+UR5+0xa00], R68 ;  /* 0x000a004470007988 */ /* 0x000fe80008000c05 */
[----:B------:R-:W-:Y:S04]  /*0610*/  STS.128 [R112+UR5+0xc00], R72 ;  /* 0x000c004870007988 */ /* 0x000fe80008000c05 */
[----:B------:R0:W-:Y:S04]  /*0620*/  STS.128 [R112+UR5+0xe00], R76 ;  /* 0x000e004c70007988 */ /* 0x0001e80008000c05 */
[----:B------:R1:W-:Y:S04]  /*0630*/  STS.128 [R112+UR5+0x1000], R80 ;  /* 0x0010005070007988 */ /* 0x0003e80008000c05 */
[----:B------:R1:W-:Y:S04]  /*0640*/  STS.128 [R112+UR5+0x1200], R84 ;  /* 0x0012005470007988 */ /* 0x0003e80008000c05 */
[----:B------:R1:W-:Y:S04]  /*0650*/  STS.128 [R112+UR5+0x1400], R88 ;  /* 0x0014005870007988 */ /* 0x0003e80008000c05 */
[----:B------:R1:W-:Y:S04]  /*0660*/  STS.128 [R112+UR5+0x1600], R92 ;  /* 0x0016005c70007988 */ /* 0x0003e80008000c05 */
[----:B------:R1:W-:Y:S04]  /*0670*/  STS.128 [R112+UR5+0x1800], R96 ;  /* 0x0018006070007988 */ /* 0x0003e80008000c05 */
[----:B------:R1:W-:Y:S04]  /*0680*/  STS.128 [R112+UR5+0x1a00], R100 ;  /* 0x001a006470007988 */ /* 0x0003e80008000c05 */
[----:B------:R1:W-:Y:S04]  /*0690*/  STS.128 [R112+UR5+0x1c00], R104 ;  /* 0x001c006870007988 */ /* 0x0003e80008000c05 */
[----:B------:R1:W-:Y:S01]  /*06a0*/  STS.128 [R112+UR5+0x1e00], R108 ;  /* 0x001e006c70007988 */ /* 0x0003e20008000c05 */
[----:B0-----:R-:W-:Y:S01]  /*06b0*/  MOV R76, R4 ;  /* 0x00000004004c7202 */ /* 0x001fe20000000f00 */
[----:B------:R-:W-:Y:S06]  /*06c0*/  BAR.SYNC.DEFER_BLOCKING 0x0 ;  /* 0x0000000000007b1d */ /* 0x000fec0000010000 */
.L_x_0:
[----:B------:R-:W-:Y:S04]  /*06d0*/  LDS.128 R8, [R116+UR6+-0x1000] ;  /* 0xfff0000674087984 */ /* 0x000fe80008000c00 */
[----:B------:R-:W0:Y:S04]  /*06e0*/  LDS.128 R64, [R76+-0x1000] ;  /* 0xfff000004c407984 */ /* 0x000e280000000c00 */
[----:B------:R-:W2:Y:S04]  /*06f0*/  LDS.128 R16, [R76+-0xe00] ;  /* 0xfff200004c107984 */ /* 0x000ea80000000c00 */
[----:B------:R-:W3:Y:S04]  /*0700*/  LDS.128 R12, [R76] ;  /* 0x000000004c0c7984 */ /* 0x000ee80000000c00 */
[----:B------:R-:W4:Y:S04]  /*0710*/  LDS.128 R20, [R76+0x200] ;  /* 0x000200004c147984 */ /* 0x000f280000000c00 */
[----:B------:R-:W5:Y:S04]  /*0720*/  LDS.128 R24, [R76+-0xc00] ;  /* 0xfff400004c187984 */ /* 0x000f680000000c00 */
[----:B------:R-:W1:Y:S04]  /*0730*/  LDS.128 R28, [R76+0x400] ;  /* 0x000400004c1c7984 */ /* 0x000e680000000c00 */
[----:B------:R-:W1:Y:S04]  /*0740*/  LDS.128 R32, [R76+-0xa00] ;  /* 0xfff600004c207984 */ /* 0x000e680000000c00 */
[----:B------:R-:W1:Y:S04]  /*0750*/  LDS.128 R36, [R76+0x600] ;  /* 0x000600004c247984 */ /* 0x000e680000000c00 */
[----:B------:R-:W-:Y:S01]  /*0760*/  LDS.128 R40, [R116+UR6+-0xff0] ;  /* 0xfff0100674287984 */ /* 0x000fe20008000c00 */
[----:B------:R-:W-:-:S03]  /*0770*/  UIADD3 UR6, UPT, UPT, UR6, 0x20, URZ ;  /* 0x0000002006067890 */ /* 0x000fc6000fffe0ff */
[----:B------:R-:W1:Y:S01]  /*0780*/  LDS.128 R44, [R76+-0xff0] ;  /* 0xfff010004c2c7984 */ /* 0x000e620000000c00 */
[----:B------:R-:W-:Y:S01]  /*0790*/  UISETP.NE.AND UP0, UPT, UR6, 0x1200, UPT ;  /* 0x000012000600788c */ /* 0x000fe2000bf05270 */
[C---:B0-----:R-:W-:Y:S02]  /*07a0*/  FFMA R64, R8.reuse, R64, R123 ;  /* 0x0000004008407223 */ /* 0x041fe4000000007b */
[----:B------:R-:W0:Y:S02]  /*07b0*/  LDS.128 R48, [R76+0x10] ;  /* 0x000010004c307984 */ /* 0x000e240000000c00 */
[C---:B------:R-:W-:Y:S01]  /*07c0*/  FFMA R65, R9.reuse, R65, R64 ;  /* 0x0000004109417223 */ /* 0x040fe20000000040 */
[----:B--2---:R-:W-:Y:S01]  /*07d0*/  FFMA R16, R8, R16, R117 ;  /* 0x0000001008107223 */ /* 0x004fe20000000075 */
[----:B------:R-:W2:Y:S02]  /*07e0*/  LDS.128 R52, [R76+-0xdf0] ;  /* 0xfff210004c347984 */ /* 0x000ea40000000c00 */
[----:B------:R-:W-:Y:S01]  /*07f0*/  FFMA R66, R10, R66, R65 ;  /* 0x000000420a427223 */ /* 0x000fe20000000041 */
[----:B------:R-:W-:Y:S01]  /*0800*/  FFMA R65, R9, R17, R16 ;  /* 0x0000001109417223 */ /* 0x000fe20000000010 */
[----:B------:R-:W2:Y:S01]  /*0810*/  LDS.128 R56, [R76+0x210] ;  /* 0x000210004c387984 */ /* 0x000ea20000000c00 */
[----:B---3--:R-:W-:Y:S01]  /*0820*/  FFMA R12, R8, R12, R119 ;  /* 0x0000000c080c7223 */ /* 0x008fe20000000077 */
[----:B------:R-:W-:Y:S01]  /*0830*/  FFMA R17, R11, R67, R66 ;  /* 0x000000430b117223 */ /* 0x000fe20000000042 */
[----:B------:R-:W-:Y:S01]  /*0840*/  FFMA R18, R10, R18, R65 ;  /* 0x000000120a127223 */ /* 0x000fe20000000041 */
[----:B------:R-:W3:Y:S01]  /*0850*/  LDS.128 R60, [R76+-0xbf0] ;  /* 0xfff410004c3c7984 */ /* 0x000ee20000000c00 */
[C---:B----4-:R-:W-:Y:S01]  /*0860*/  FFMA R20, R8.reuse, R20, R121 ;  /* 0x0000001408147223 */ /* 0x050fe20000000079 */
[C---:B-----5:R-:W-:Y:S01]  /*0870*/  FFMA R24, R8.reuse, R24, R125 ;  /* 0x0000001808187223 */ /* 0x060fe2000000007d */
[C---:B------:R-:W-:Y:S01]  /*0880*/  FFMA R13, R9.reuse, R13, R12 ;  /* 0x0000000d090d7223 */ /* 0x040fe2000000000c */
[----:B------:R-:W4:Y:S01]  /*0890*/  LDS.128 R64, [R76+0x410] ;  /* 0x000410004c407984 */ /* 0x000f220000000c00 */
[C---:B------:R-:W-:Y:S01]  /*08a0*/  FFMA R21, R9.reuse, R21, R20 ;  /* 0x0000001509157223 */ /* 0x040fe20000000014 */
[----:B-1----:R-:W-:Y:S01]  /*08b0*/  FFMA R28, R8, R28, R7 ;  /* 0x0000001c081c7223 */ /* 0x002fe20000000007 */
[C---:B------:R-:W-:Y:S01]  /*08c0*/  FFMA R25, R9.reuse, R25, R24 ;  /* 0x0000001909197223 */ /* 0x040fe20000000018 */
[----:B------:R-:W1:Y:S01]  /*08d0*/  LDS.128 R68, [R76+-0x9f0] ;  /* 0xfff610004c447984 */ /* 0x000e620000000c00 */
[----:B------:R-:W-:Y:S01]  /*08e0*/  FFMA R14, R10, R14, R13 ;  /* 0x0000000e0a0e7223 */ /* 0x000fe2000000000d */
[----:B------:R-:W-:Y:S01]  /*08f0*/  FFMA R32, R8, R32, R113 ;  /* 0x0000002008207223 */ /* 0x000fe20000000071 */
[C---:B------:R-:W-:Y:S01]  /*0900*/  FFMA R29, R9.reuse, R29, R28 ;  /* 0x0000001d091d7223 */ /* 0x040fe2000000001c */
[----:B------:R5:W1:Y:S01]  /*0910*/  LDS.128 R72, [R76+0x610] ;  /* 0x000610004c487984 */ /* 0x000a620000000c00 */
[----:B------:R-:W-:Y:S01]  /*0920*/  FFMA R22, R10, R22, R21 ;  /* 0x000000160a167223 */ /* 0x000fe20000000015 */
[----:B------:R-:W-:Y:S01]  /*0930*/  FFMA R36, R8, R36, R115 ;  /* 0x0000002408247223 */ /* 0x000fe20000000073 */
[C---:B------:R-:W-:Y:S01]  /*0940*/  FFMA R33, R9.reuse, R33, R32 ;  /* 0x0000002109217223 */ /* 0x040fe20000000020 */
[C---:B------:R-:W-:Y:S01]  /*0950*/  FFMA R26, R10.reuse, R26, R25 ;  /* 0x0000001a0a1a7223 */ /* 0x040fe20000000019 */
[C---:B------:R-:W-:Y:S01]  /*0960*/  FFMA R30, R10.reuse, R30, R29 ;  /* 0x0000001e0a1e7223 */ /* 0x040fe2000000001d */
        /* <DEDUP_REMOVED lines=8> */
[C---:B------:R-:W-:Y:S01]  /*09f0*/  FFMA R35, R11.reuse, R35, R34 ;  /* 0x000000230b237223 */ /* 0x040fe20000000022 */
[----:B------:R-:W-:Y:S01]  /*0a00*/  FFMA R39, R11, R39, R38 ;  /* 0x000000270b277223 */ /* 0x000fe20000000026 */
[C---:B------:R-:W-:Y:S01]  /*0a10*/  FFMA R44, R40.reuse, R44, R17 ;  /* 0x0000002c282c7223 */ /* 0x040fe20000000011 */
[----:B0-----:R-:W-:Y:S01]  /*0a20*/  FFMA R48, R40, R48, R15 ;  /* 0x0000003028307223 */ /* 0x001fe2000000000f */
[----:B-----5:R-:W-:Y:S01]  /*0a30*/  IADD3 R76, PT, PT, R76, 0x20, RZ ;  /* 0x000000204c4c7810 */ /* 0x020fe20007ffe0ff */
[C---:B--2---:R-:W-:Y:S01]  /*0a40*/  FFMA R52, R40.reuse, R52, R19 ;  /* 0x0000003428347223 */ /* 0x044fe20000000013 */
[C---:B------:R-:W-:Y:S01]  /*0a50*/  FFMA R45, R41.reuse, R45, R44 ;  /* 0x0000002d292d7223 */ /* 0x040fe2000000002c */
[C---:B------:R-:W-:Y:S01]  /*0a60*/  FFMA R49, R41.reuse, R49, R48 ;  /* 0x0000003129317223 */ /* 0x040fe20000000030 */
[----:B------:R-:W-:Y:S01]  /*0a70*/  FFMA R56, R40, R56, R23 ;  /* 0x0000003828387223 */ /* 0x000fe20000000017 */
[C---:B------:R-:W-:Y:S01]  /*0a80*/  FFMA R53, R41.reuse, R53, R52 ;  /* 0x0000003529357223 */ /* 0x040fe20000000034 */
[C---:B------:R-:W-:Y:S01]  /*0a90*/  FFMA R46, R42.reuse, R46, R45 ;  /* 0x0000002e2a2e7223 */ /* 0x040fe2000000002d */
[----:B------:R-:W-:Y:S01]  /*0aa0*/  FFMA R50, R42, R50, R49 ;  /* 0x000000322a327223 */ /* 0x000fe20000000031 */
[----:B---3--:R-:W-:Y:S01]  /*0ab0*/  FFMA R60, R40, R60, R27 ;  /* 0x0000003c283c7223 */ /* 0x008fe2000000001b */
[----:B------:R-:W-:Y:S01]  /*0ac0*/  FFMA R57, R41, R57, R56 ;  /* 0x0000003929397223 */ /* 0x000fe20000000038 */
[----:B------:R-:W-:Y:S01]  /*0ad0*/  FFMA R54, R42, R54, R53 ;  /* 0x000000362a367223 */ /* 0x000fe20000000035 */
[----:B------:R-:W-:Y:S01]  /*0ae0*/  FFMA R123, R43, R47, R46 ;  /* 0x0000002f2b7b7223 */ /* 0x000fe2000000002e */
[----:B----4-:R-:W-:Y:S01]  /*0af0*/  FFMA R64, R40, R64, R31 ;  /* 0x0000004028407223 */ /* 0x010fe2000000001f */
[----:B------:R-:W-:Y:S01]  /*0b00*/  FFMA R61, R41, R61, R60 ;  /* 0x0000003d293d7223 */ /* 0x000fe2000000003c */
[----:B------:R-:W-:Y:S01]  /*0b10*/  FFMA R58, R42, R58, R57 ;  /* 0x0000003a2a3a7223 */ /* 0x000fe20000000039 */
[----:B------:R-:W-:Y:S01]  /*0b20*/  FFMA R119, R43, R51, R50 ;  /* 0x000000332b777223 */ /* 0x000fe20000000032 */
[----:B-1----:R-:W-:Y:S01]  /*0b30*/  FFMA R68, R40, R68, R35 ;  /* 0x0000004428447223 */ /* 0x002fe20000000023 */
[----:B------:R-:W-:Y:S01]  /*0b40*/  FFMA R65, R41, R65, R64 ;  /* 0x0000004129417223 */ /* 0x000fe20000000040 */
[----:B------:R-:W-:Y:S01]  /*0b50*/  FFMA R62, R42, R62, R61 ;  /* 0x0000003e2a3e7223 */ /* 0x000fe2000000003d */
[----:B------:R-:W-:Y:S01]  /*0b60*/  FFMA R117, R43, R55, R54 ;  /* 0x000000372b757223 */ /* 0x000fe20000000036 */
[----:B------:R-:W-:Y:S01]  /*0b70*/  FFMA R72, R40, R72, R39 ;  /* 0x0000004828487223 */ /* 0x000fe20000000027 */
[----:B------:R-:W-:Y:S01]  /*0b80*/  FFMA R69, R41, R69, R68 ;  /* 0x0000004529457223 */ /* 0x000fe20000000044 */
[C---:B------:R-:W-:Y:S01]  /*0b90*/  FFMA R66, R42.reuse, R66, R65 ;  /* 0x000000422a427223 */ /* 0x040fe20000000041 */
[----:B------:R-:W-:Y:S01]  /*0ba0*/  FFMA R121, R43, R59, R58 ;  /* 0x0000003b2b797223 */ /* 0x000fe2000000003a */
[----:B------:R-:W-:Y:S01]  /*0bb0*/  FFMA R73, R41, R73, R72 ;  /* 0x0000004929497223 */ /* 0x000fe20000000048 */
[C---:B------:R-:W-:Y:S01]  /*0bc0*/  FFMA R70, R42.reuse, R70, R69 ;  /* 0x000000462a467223 */ /* 0x040fe20000000045 */
[C---:B------:R-:W-:Y:S01]  /*0bd0*/  FFMA R125, R43.reuse, R63, R62 ;  /* 0x0000003f2b7d7223 */ /* 0x040fe2000000003e */
[C---:B------:R-:W-:Y:S01]  /*0be0*/  FFMA R7, R43.reuse, R67, R66 ;  /* 0x000000432b077223 */ /* 0x040fe20000000042 */
[----:B------:R-:W-:Y:S01]  /*0bf0*/  FFMA R74, R42, R74, R73 ;  /* 0x0000004a2a4a7223 */ /* 0x000fe20000000049 */
[----:B------:R-:W-:-:S03]  /*0c00*/  FFMA R113, R43, R71, R70 ;  /* 0x000000472b717223 */ /* 0x000fc60000000046 */
[----:B------:R-:W-:Y:S01]  /*0c10*/  FFMA R115, R43, R75, R74 ;  /* 0x0000004b2b737223 */ /* 0x000fe2000000004a */
[----:B------:R-:W-:Y:S06]  /*0c20*/  BRA.U UP0, `(.L_x_0) ;  /* 0xfffffff900a87547 */ /* 0x000fec000b83ffff */
[----:B------:R-:W-:Y:S05]  /*0c30*/  @P0 BRA `(.L_x_1) ;  /* 0xfffffff400740947 */ /* 0x000fea000383ffff */
[----:B------:R-:W0:Y:S01]  /*0c40*/  LDC.64 R2, c[0x0][0x390] ;  /* 0x0000e400ff027b82 */ /* 0x000e220000000a00 */
[----:B------:R-:W-:-:S04]  /*0c50*/  SHF.L.U32 R0, R0, 0x8, RZ ;  /* 0x0000000800007819 */ /* 0x000fc800000006ff */
[----:B------:R-:W-:-:S04]  /*0c60*/  LOP3.LUT R5, R0, 0x7ffffe00, RZ, 0xc0, !PT ;  /* 0x7ffffe0000057812 */ /* 0x000fc800078ec0ff */
[----:B------:R-:W-:-:S04]  /*0c70*/  LOP3.LUT R5, R5, 0x1e0, R112, 0xf8, !PT ;  /* 0x000001e005057812 */ /* 0x000fc800078ef870 */
[----:B------:R-:W-:-:S04]  /*0c80*/  LEA R5, R114, R5, 0x4 ;  /* 0x0000000572057211 */ /* 0x000fc800078e20ff */
[----:B------:R-:W-:Y:S02]  /*0c90*/  LEA R9, R6, R5, 0x2 ;  /* 0x0000000506097211 */ /* 0x000fe400078e10ff */
[----:B------:R-:W1:Y:S03]  /*0ca0*/  LDC.64 R4, c[0x0][0x398] ;  /* 0x0000e600ff047b82 */ /* 0x000e660000000a00 */
[----:B0-----:R-:W-:-:S05]  /*0cb0*/  IMAD.WIDE.U32 R2, R9, 0x4, R2 ;  /* 0x0000000409027825 */ /* 0x001fca00078e0002 */
[----:B------:R-:W2:Y:S04]  /*0cc0*/  LDG.E.CONSTANT R0, desc[UR8][R2.64] ;  /* 0x0000000802007981 */ /* 0x000ea8000c1e9900 */
[----:B------:R-:W3:Y:S04]  /*0cd0*/  LDG.E.CONSTANT R6, desc[UR8][R2.64+0x20] ;  /* 0x0000200802067981 */ /* 0x000ee8000c1e9900 */
[----:B------:R-:W4:Y:S04]  /*0ce0*/  LDG.E.CONSTANT R8, desc[UR8][R2.64+0x4] ;  /* 0x0000040802087981 */ /* 0x000f28000c1e9900 */
[----:B------:R-:W5:Y:S04]  /*0cf0*/  LDG.E.CONSTANT R10, desc[UR8][R2.64+0x24] ;  /* 0x00002408020a7981 */ /* 0x000f68000c1e9900 */
[----:B------:R-:W5:Y:S04]  /*0d00*/  LDG.E.CONSTANT R12, desc[UR8][R2.64+0x8] ;  /* 0x00000808020c7981 */ /* 0x000f68000c1e9900 */
[----:B------:R-:W5:Y:S04]  /*0d10*/  LDG.E.CONSTANT R14, desc[UR8][R2.64+0x28] ;  /* 0x00002808020e7981 */ /* 0x000f68000c1e9900 */
[----:B------:R-:W5:Y:S04]  /*0d20*/  LDG.E.CONSTANT R16, desc[UR8][R2.64+0xc] ;  /* 0x00000c0802107981 */ /* 0x000f68000c1e9900 */
[----:B------:R-:W5:Y:S01]  /*0d30*/  LDG.E.CONSTANT R18, desc[UR8][R2.64+0x2c] ;  /* 0x00002c0802127981 */ /* 0x000f62000c1e9900 */
[----:B-1----:R-:W-:-:S04]  /*0d40*/  IMAD.WIDE.U32 R4, R9, 0x4, R4 ;  /* 0x0000000409047825 */ /* 0x002fc800078e0004 */
[----:B--2---:R-:W-:Y:S01]  /*0d50*/  FADD R123, R123, R0 ;  /* 0x000000007b7b7221 */ /* 0x004fe20000000000 */
[----:B---3--:R-:W-:-:S04]  /*0d60*/  FADD R119, R119, R6 ;  /* 0x0000000677777221 */ /* 0x008fc80000000000 */
[----:B------:R-:W-:Y:S01]  /*0d70*/  STG.E desc[UR8][R4.64], R123 ;  /* 0x0000007b04007986 */ /* 0x000fe2000c101908 */
[----:B----4-:R-:W-:-:S03]  /*0d80*/  FADD R117, R117, R8 ;  /* 0x0000000875757221 */ /* 0x010fc60000000000 */
[----:B------:R-:W-:Y:S01]  /*0d90*/  STG.E desc[UR8][R4.64+0x20], R119 ;  /* 0x0000207704007986 */ /* 0x000fe2000c101908 */
[----:B-----5:R-:W-:-:S03]  /*0da0*/  FADD R121, R121, R10 ;  /* 0x0000000a79797221 */ /* 0x020fc60000000000 */
[----:B------:R-:W-:Y:S01]  /*0db0*/  STG.E desc[UR8][R4.64+0x4], R117 ;  /* 0x0000047504007986 */ /* 0x000fe2000c101908 */
[----:B------:R-:W-:-:S03]  /*0dc0*/  FADD R125, R125, R12 ;  /* 0x0000000c7d7d7221 */ /* 0x000fc60000000000 */
[----:B------:R-:W-:Y:S01]  /*0dd0*/  STG.E desc[UR8][R4.64+0x24], R121 ;  /* 0x0000247904007986 */ /* 0x000fe2000c101908 */
[----:B------:R-:W-:-:S03]  /*0de0*/  FADD R7, R7, R14 ;  /* 0x0000000e07077221 */ /* 0x000fc60000000000 */
[----:B------:R-:W-:Y:S01]  /*0df0*/  STG.E desc[UR8][R4.64+0x8], R125 ;  /* 0x0000087d04007986 */ /* 0x000fe2000c101908 */
[----:B------:R-:W-:-:S03]  /*0e00*/  FADD R113, R113, R16 ;  /* 0x0000001071717221 */ /* 0x000fc60000000000 */
[----:B------:R-:W-:Y:S01]  /*0e10*/  STG.E desc[UR8][R4.64+0x28], R7 ;  /* 0x0000280704007986 */ /* 0x000fe2000c101908 */
[----:B------:R-:W-:-:S03]  /*0e20*/  FADD R115, R115, R18 ;  /* 0x0000001273737221 */ /* 0x000fc60000000000 */
[----:B------:R-:W-:Y:S04]  /*0e30*/  STG.E desc[UR8][R4.64+0xc], R113 ;  /* 0x00000c7104007986 */ /* 0x000fe8000c101908 */
[----:B------:R-:W-:Y:S01]  /*0e40*/  STG.E desc[UR8][R4.64+0x2c], R115 ;  /* 0x00002c7304007986 */ /* 0x000fe2000c101908 */
[----:B------:R-:W-:Y:S05]  /*0e50*/  EXIT ;  /* 0x000000000000794d */ /* 0x000fea0003800000 */
.L_x_2:
[----:B------:R-:W-:-:S00]  /*0e60*/  BRA `(.L_x_2) ;  /* 0xfffffffc00fc7947 */ /* 0x000fc0000383ffff */
[----:B------:R-:W-:-:S00]  /*0e70*/  NOP ;  /* 0x0000000000007918 */ /* 0x000fc00000000000 */
        /* <DEDUP_REMOVED lines=8> */
.L_x_3:


//--------------------- .nv.shared.default_function_kernel --------------------------
	.section	.nv.shared.default_function_kernel,"aw",@nobits
	.sectionflags	@""
	.align	4
.nv.shared.default_function_kernel:
	.zero		17408


//--------------------- .nv.shared.reserved.0     --------------------------
	.section	.nv.shared.reserved.0,"aw",@nobits
	.weak		__nv_reservedSMEM_offset_0_alias
	.size		__nv_reservedSMEM_offset_0_alias, 0, 64
	.other		__nv_reservedSMEM_offset_0_alias,@"STO_CUDA_RESERVED_SHARED STV_DEFAULT"
__nv_reservedSMEM_offset_0_alias:
	.zero		0
	.zero		64


//--------------------- .nv.constant0.default_function_kernel --------------------------
	.section	.nv.constant0.default_function_kernel,"a",@progbits
	.sectionflags	@""
	.align	4
.nv.constant0.default_function_kernel:
	.zero		928


//--------------------- SYMBOLS --------------------------

	.type		.nv.reservedSmem.offset0,@object
	.size		.nv.reservedSmem.offset0,0x4
	.type		.nv.reservedSmem.cap,@object
	.size		.nv.reservedSmem.cap,0x4
